	.headerflags	@"EF_CUDA_TEXMODE_UNIFIED EF_CUDA_64BIT_ADDRESS EF_CUDA_ACCELERATORS EF_CUDA_SM90 EF_CUDA_VIRTUAL_SM(EF_CUDA_SM90)"
	.elftype	@"ET_EXEC"


//--------------------- .nv.info                  --------------------------
	.section	.nv.info,"",@"SHT_CUDA_INFO"
	.align	4


	//----- nvinfo : EIATTR_REGCOUNT
	.align		4
        /*0000*/ 	.byte	0x04, 0x2f
        /*0002*/ 	.short	(.L_1 - .L_0)
	.align		4
.L_0:
        /*0004*/ 	.word	index@(triton_poi_fused_convolution_leaky_relu_15)
        /*0008*/ 	.word	0x00000018


	//----- nvinfo : EIATTR_MIN_STACK_SIZE
	.align		4
.L_1:
        /*000c*/ 	.byte	0x04, 0x12
        /*000e*/ 	.short	(.L_3 - .L_2)
	.align		4
.L_2:
        /*0010*/ 	.word	index@(triton_poi_fused_convolution_leaky_relu_15)
        /*0014*/ 	.word	0x00000000


	//----- nvinfo : EIATTR_FRAME_SIZE
	.align		4
.L_3:
        /*0018*/ 	.byte	0x04, 0x11
        /*001a*/ 	.short	(.L_5 - .L_4)
	.align		4
.L_4:
        /*001c*/ 	.word	index@(triton_poi_fused_convolution_leaky_relu_15)
        /*0020*/ 	.word	0x00000000


	//----- nvinfo : EIATTR_MIN_STACK_SIZE
	.align		4
.L_5:
        /*0024*/ 	.byte	0x04, 0x12
        /*0026*/ 	.short	(.L_7 - .L_6)
	.align		4
.L_6:
        /*0028*/ 	.word	index@(triton_poi_fused_convolution_leaky_relu_15)
        /*002c*/ 	.word	0x00000000
.L_7:


//--------------------- .nv.info.triton_poi_fused_convolution_leaky_relu_15 --------------------------
	.section	.nv.info.triton_poi_fused_convolution_leaky_relu_15,"",@"SHT_CUDA_INFO"
	.sectionflags	@""
	.align	4


	//----- nvinfo : EIATTR_CUDA_API_VERSION
	.align		4
        /*0000*/ 	.byte	0x04, 0x37
        /*0002*/ 	.short	(.L_9 - .L_8)
.L_8:
        /*0004*/ 	.word	0x0000007c


	//----- nvinfo : EIATTR_KPARAM_INFO
	.align		4
.L_9:
        /*0008*/ 	.byte	0x04, 0x17
        /*000a*/ 	.short	(.L_11 - .L_10)
.L_10:
        /*000c*/ 	.word	0x00000000
        /*0010*/ 	.short	0x0003
        /*0012*/ 	.short	0x0018
        /*0014*/ 	.byte	0x00, 0xf0, 0x11, 0x00


	//----- nvinfo : EIATTR_KPARAM_INFO
	.align		4
.L_11:
        /*0018*/ 	.byte	0x04, 0x17
        /*001a*/ 	.short	(.L_13 - .L_12)
.L_12:
        /*001c*/ 	.word	0x00000000
        /*0020*/ 	.short	0x0002
        /*0022*/ 	.short	0x0010
        /*0024*/ 	.byte	0x00, 0xf4, 0x21, 0x00


	//----- nvinfo : EIATTR_KPARAM_INFO
	.align		4
.L_13:
        /*0028*/ 	.byte	0x04, 0x17
        /*002a*/ 	.short	(.L_15 - .L_14)
.L_14:
        /*002c*/ 	.word	0x00000000
        /*0030*/ 	.short	0x0001
        /*0032*/ 	.short	0x0008
        /*0034*/ 	.byte	0x00, 0xf4, 0x21, 0x00


	//----- nvinfo : EIATTR_KPARAM_INFO
	.align		4
.L_15:
        /*0038*/ 	.byte	0x04, 0x17
        /*003a*/ 	.short	(.L_17 - .L_16)
.L_16:
        /*003c*/ 	.word	0x00000000
        /*0040*/ 	.short	0x0000
        /*0042*/ 	.short	0x0000
        /*0044*/ 	.byte	0x00, 0xf4, 0x21, 0x00


	//----- nvinfo : EIATTR_SPARSE_MMA_MASK
	.align		4
.L_17:
        /*0048*/ 	.byte	0x03, 0x50
        /*004a*/ 	.short	0x0000


	//----- nvinfo : EIATTR_MAXREG_COUNT
	.align		4
        /*004c*/ 	.byte	0x03, 0x1b
        /*004e*/ 	.short	0x00ff


	//----- nvinfo : EIATTR_EXIT_INSTR_OFFSETS
	.align		4
        /*0050*/ 	.byte	0x04, 0x1c
        /*0052*/ 	.short	(.L_19 - .L_18)


	//   ....[0]....
.L_18:
        /*0054*/ 	.word	0x00000330


	//----- nvinfo : EIATTR_REQNTID
	.align		4
.L_19:
        /*0058*/ 	.byte	0x04, 0x10
        /*005a*/ 	.short	(.L_21 - .L_20)
.L_20:
        /*005c*/ 	.word	0x00000080
        /*0060*/ 	.word	0x00000001
        /*0064*/ 	.word	0x00000001


	//----- nvinfo : EIATTR_CBANK_PARAM_SIZE
	.align		4
.L_21:
        /*0068*/ 	.byte	0x03, 0x19
        /*006a*/ 	.short	0x001c


	//----- nvinfo : EIATTR_PARAM_CBANK
	.align		4
        /*006c*/ 	.byte	0x04, 0x0a
        /*006e*/ 	.short	(.L_23 - .L_22)
	.align		4
.L_22:
        /*0070*/ 	.word	index@(.nv.constant0.triton_poi_fused_convolution_leaky_relu_15)
        /*0074*/ 	.short	0x0210
        /*0076*/ 	.short	0x001c


	//----- nvinfo : EIATTR_SW_WAR
	.align		4
.L_23:
        /*0078*/ 	.byte	0x04, 0x36
        /*007a*/ 	.short	(.L_25 - .L_24)
.L_24:
        /*007c*/ 	.word	0x00000008
.L_25:


//--------------------- .nv.callgraph             --------------------------
	.section	.nv.callgraph,"",@"SHT_CUDA_CALLGRAPH"
	.align	4
	.sectionentsize	8
	.align		4
        /*0000*/ 	.word	0x00000000
	.align		4
        /*0004*/ 	.word	0xffffffff
	.align		4
        /*0008*/ 	.word	0x00000000
	.align		4
        /*000c*/ 	.word	0xfffffffe
	.align		4
        /*0010*/ 	.word	0x00000000
	.align		4
        /*0014*/ 	.word	0xfffffffd
	.align		4
        /*0018*/ 	.word	0x00000000
	.align		4
        /*001c*/ 	.word	0xfffffffc


//--------------------- .text.triton_poi_fused_convolution_leaky_relu_15 --------------------------
	.section	.text.triton_poi_fused_convolution_leaky_relu_15,"ax",@progbits
	.align	128
        .global         triton_poi_fused_convolution_leaky_relu_15
        .type           triton_poi_fused_convolution_leaky_relu_15,@function
        .size           triton_poi_fused_convolution_leaky_relu_15,(.L_x_1 - triton_poi_fused_convolution_leaky_relu_15)
        .other          triton_poi_fused_convolution_leaky_relu_15,@"STO_CUDA_ENTRY STV_DEFAULT"
triton_poi_fused_convolution_leaky_relu_15:
.text.triton_poi_fused_convolution_leaky_relu_15:
[----:B------:R-:W-:Y:S01]  /*0000*/  LDC R1, c[0x0][0x28] ;  /* 0x00000a00ff017b82 */ /* 0x000fe20000000800 */
[----:B------:R-:W1:Y:S07]  /*0010*/  S2R R0, SR_TID.X ;  /* 0x0000000000007919 */ /* 0x000e6e0000002100 */
[----:B------:R-:W2:Y:S01]  /*0020*/  LDC.64 R2, c[0x0][0x218] ;  /* 0x00008600ff027b82 */ /* 0x000ea20000000a00 */
[----:B------:R-:W-:Y:S01]  /*0030*/  ULDC.64 UR4, c[0x0][0x208] ;  /* 0x0000820000047ab9 */ /* 0x000fe20000000a00 */
[----:B------:R-:W-:Y:S01]  /*0040*/  ULDC.64 UR6, c[0x0][0x220] ;  /* 0x0000880000067ab9 */ /* 0x000fe20000000a00 */
[----:B------:R-:W3:Y:S05]  /*0050*/  S2R R5, SR_CTAID.X ;  /* 0x0000000000057919 */ /* 0x000eea0000002500 */
[----:B------:R-:W4:Y:S01]  /*0060*/  LDC.64 R20, c[0x0][0x210] ;  /* 0x00008400ff147b82 */ /* 0x000f220000000a00 */
[----:B-1----:R-:W-:Y:S01]  /*0070*/  IMAD.SHL.U32 R0, R0, 0x8, RZ ;  /* 0x0000000800007824 */ /* 0x002fe200078e00ff */
[----:B---3--:R-:W-:-:S04]  /*0080*/  SHF.R.S32.HI R4, RZ, 0x15, R5 ;  /* 0x00000015ff047819 */ /* 0x008fc80000011405 */
[----:B------:R-:W-:-:S05]  /*0090*/  LOP3.LUT R0, R0, 0x3f8, RZ, 0xc0, !PT ;  /* 0x000003f800007812 */ /* 0x000fca00078ec0ff */
[----:B------:R-:W-:Y:S01]  /*00a0*/  IMAD R0, R5, 0x400, R0 ;  /* 0x0000040005007824 */ /* 0x000fe200078e0200 */
[----:B------:R-:W-:-:S03]  /*00b0*/  SGXT R5, R4, 0x1 ;  /* 0x000000010405781a */ /* 0x000fc60000000200 */
[C---:B------:R-:W-:Y:S01]  /*00c0*/  VIADD R10, R0.reuse, 0x4 ;  /* 0x00000004000a7836 */ /* 0x040fe20000000000 */
[----:B------:R-:W-:Y:S01]  /*00d0*/  LEA.HI R4, R5, R0, RZ, 0x7 ;  /* 0x0000000005047211 */ /* 0x000fe200078f38ff */
[----:B----4-:R-:W-:-:S03]  /*00e0*/  IMAD.WIDE R20, R0, 0x4, R20 ;  /* 0x0000000400147825 */ /* 0x010fc600078e0214 */
[----:B------:R-:W-:Y:S02]  /*00f0*/  LOP3.LUT R7, R4, 0xffffff80, RZ, 0xc0, !PT ;  /* 0xffffff8004077812 */ /* 0x000fe400078ec0ff */
[----:B------:R-:W-:Y:S01]  /*0100*/  LEA.HI R5, R5, R10, RZ, 0x7 ;  /* 0x0000000a05057211 */ /* 0x000fe200078f38ff */
[----:B------:R-:W3:Y:S02]  /*0110*/  LDG.E.128 R12, desc[UR4][R20.64+0x10] ;  /* 0x00001004140c7981 */ /* 0x000ee4000c1e1d00 */
[----:B------:R-:W-:Y:S01]  /*0120*/  IMAD.IADD R7, R0, 0x1, -R7 ;  /* 0x0000000100077824 */ /* 0x000fe200078e0a07 */
[----:B------:R-:W-:-:S03]  /*0130*/  LOP3.LUT R11, R5, 0xffffff80, RZ, 0xc0, !PT ;  /* 0xffffff80050b7812 */ /* 0x000fc600078ec0ff */
[----:B--2---:R-:W-:Y:S02]  /*0140*/  IMAD.WIDE R8, R7, 0x4, R2 ;  /* 0x0000000407087825 */ /* 0x004fe400078e0202 */
[----:B------:R-:W2:Y:S02]  /*0150*/  LDG.E.128 R4, desc[UR4][R20.64] ;  /* 0x0000000414047981 */ /* 0x000ea4000c1e1d00 */
[----:B------:R-:W-:Y:S02]  /*0160*/  IMAD.IADD R17, R10, 0x1, -R11 ;  /* 0x000000010a117824 */ /* 0x000fe400078e0a0b */
[----:B------:R-:W2:Y:S02]  /*0170*/  LDG.E.EL.128 R8, desc[UR4][R8.64] ;  /* 0x0000000408087981 */ /* 0x000ea4000c2e1d00 */
[----:B------:R-:W-:-:S06]  /*0180*/  IMAD.WIDE R16, R17, 0x4, R2 ;  /* 0x0000000411107825 */ /* 0x000fcc00078e0202 */
[----:B------:R-:W3:Y:S01]  /*0190*/  LDG.E.EL.128 R16, desc[UR4][R16.64] ;  /* 0x0000000410107981 */ /* 0x000ee2000c2e1d00 */
[----:B--2---:R-:W-:Y:S02]  /*01a0*/  FSETP.GT.AND P1, PT, R7, -R11, PT ;  /* 0x8000000b0700720b */ /* 0x004fe40003f24000 */
[----:B------:R-:W-:Y:S02]  /*01b0*/  FSETP.GT.AND P0, PT, R6, -R10, PT ;  /* 0x8000000a0600720b */ /* 0x000fe40003f04000 */
[----:B------:R-:W-:Y:S02]  /*01c0*/  SEL R2, RZ, 0x1, !P1 ;  /* 0x00000001ff027807 */ /* 0x000fe40004800000 */
[----:B------:R-:W-:Y:S02]  /*01d0*/  SEL R3, RZ, 0x1, !P0 ;  /* 0x00000001ff037807 */ /* 0x000fe40004000000 */
[----:B------:R-:W-:Y:S02]  /*01e0*/  FSETP.GT.AND P0, PT, R4, -R8, PT ;  /* 0x800000080400720b */ /* 0x000fe40003f04000 */
[----:B------:R-:W-:-:S02]  /*01f0*/  FSETP.GT.AND P1, PT, R5, -R9, PT ;  /* 0x800000090500720b */ /* 0x000fc40003f24000 */
[----:B---3--:R-:W-:Y:S02]  /*0200*/  FSETP.GT.AND P2, PT, R12, -R16, PT ;  /* 0x800000100c00720b */ /* 0x008fe40003f44000 */
[----:B------:R-:W-:Y:S02]  /*0210*/  FSETP.GT.AND P3, PT, R13, -R17, PT ;  /* 0x800000110d00720b */ /* 0x000fe40003f64000 */
[----:B------:R-:W-:Y:S02]  /*0220*/  FSETP.GT.AND P4, PT, R14, -R18, PT ;  /* 0x800000120e00720b */ /* 0x000fe40003f84000 */
[----:B------:R-:W-:Y:S02]  /*0230*/  FSETP.GT.AND P5, PT, R15, -R19, PT ;  /* 0x800000130f00720b */ /* 0x000fe40003fa4000 */
[----:B------:R-:W-:Y:S02]  /*0240*/  PRMT R4, R3, 0x3340, R2 ;  /* 0x0000334003047816 */ /* 0x000fe40000000002 */
[----:B------:R-:W-:-:S02]  /*0250*/  SEL R2, RZ, 0x1, !P1 ;  /* 0x00000001ff027807 */ /* 0x000fc40004800000 */
[----:B------:R-:W-:Y:S02]  /*0260*/  SEL R3, RZ, 0x1, !P0 ;  /* 0x00000001ff037807 */ /* 0x000fe40004000000 */
[----:B------:R-:W-:Y:S02]  /*0270*/  SEL R6, RZ, 0x1, !P5 ;  /* 0x00000001ff067807 */ /* 0x000fe40006800000 */
[----:B------:R-:W-:Y:S02]  /*0280*/  SEL R7, RZ, 0x1, !P4 ;  /* 0x00000001ff077807 */ /* 0x000fe40006000000 */
[----:B------:R-:W-:Y:S02]  /*0290*/  SEL R8, RZ, 0x1, !P3 ;  /* 0x00000001ff087807 */ /* 0x000fe40005800000 */
[----:B------:R-:W-:Y:S02]  /*02a0*/  SEL R9, RZ, 0x1, !P2 ;  /* 0x00000001ff097807 */ /* 0x000fe40005000000 */
[----:B------:R-:W-:-:S02]  /*02b0*/  PRMT R5, R3, 0x3340, R2 ;  /* 0x0000334003057816 */ /* 0x000fc40000000002 */
[----:B------:R-:W-:Y:S02]  /*02c0*/  IADD3 R2, P0, R0, UR6, RZ ;  /* 0x0000000600027c10 */ /* 0x000fe4000ff1e0ff */
[----:B------:R-:W-:Y:S02]  /*02d0*/  PRMT R6, R7, 0x3340, R6 ;  /* 0x0000334007067816 */ /* 0x000fe40000000006 */
[----:B------:R-:W-:Y:S02]  /*02e0*/  PRMT R9, R9, 0x3340, R8 ;  /* 0x0000334009097816 */ /* 0x000fe40000000008 */
[----:B------:R-:W-:Y:S02]  /*02f0*/  PRMT R4, R5, 0x5410, R4 ;  /* 0x0000541005047816 */ /* 0x000fe40000000004 */
[----:B------:R-:W-:Y:S02]  /*0300*/  LEA.HI.X.SX32 R3, R0, UR7, 0x1, P0 ;  /* 0x0000000700037c11 */ /* 0x000fe400080f0eff */
[----:B------:R-:W-:-:S05]  /*0310*/  PRMT R5, R9, 0x5410, R6 ;  /* 0x0000541009057816 */ /* 0x000fca0000000006 */
[----:B------:R-:W-:Y:S01]  /*0320*/  STG.E.64 desc[UR4][R2.64], R4 ;  /* 0x0000000402007986 */ /* 0x000fe2000c101b04 */
[----:B------:R-:W-:Y:S05]  /*0330*/  EXIT ;  /* 0x000000000000794d */ /* 0x000fea0003800000 */
.L_x_0:
[----:B------:R-:W-:-:S00]  /*0340*/  BRA `(.L_x_0) ;  /* 0xfffffffc00fc7947 */ /* 0x000fc0000383ffff */
[----:B------:R-:W-:-:S00]  /*0350*/  NOP ;  /* 0x0000000000007918 */ /* 0x000fc00000000000 */
        /* <DEDUP_REMOVED lines=10> */
.L_x_1:


//--------------------- .nv.constant0.triton_poi_fused_convolution_leaky_relu_15 --------------------------
	.section	.nv.constant0.triton_poi_fused_convolution_leaky_relu_15,"a",@progbits
	.sectionflags	@""
	.align	4
.nv.constant0.triton_poi_fused_convolution_leaky_relu_15:
	.zero		556
